//
// Generated by NVIDIA NVVM Compiler
//
// Compiler Build ID: CL-36424714
// Cuda compilation tools, release 13.0, V13.0.88
// Based on NVVM 20.0.0
//

.version 9.0
.target sm_100
.address_size 64

	// .globl	_Z12mandelKernelPiiffffiim

.visible .entry _Z12mandelKernelPiiffffiim(
	.param .u64 .ptr .align 1 _Z12mandelKernelPiiffffiim_param_0,
	.param .u32 _Z12mandelKernelPiiffffiim_param_1,
	.param .f32 _Z12mandelKernelPiiffffiim_param_2,
	.param .f32 _Z12mandelKernelPiiffffiim_param_3,
	.param .f32 _Z12mandelKernelPiiffffiim_param_4,
	.param .f32 _Z12mandelKernelPiiffffiim_param_5,
	.param .u32 _Z12mandelKernelPiiffffiim_param_6,
	.param .u32 _Z12mandelKernelPiiffffiim_param_7,
	.param .u64 _Z12mandelKernelPiiffffiim_param_8
)
{
	.reg .pred 	%p<8>;
	.reg .b32 	%r<21>;
	.reg .b32 	%f<24>;
	.reg .b64 	%rd<9>;

	ld.param.u64 	%rd1, [_Z12mandelKernelPiiffffiim_param_0];
	ld.param.u32 	%r6, [_Z12mandelKernelPiiffffiim_param_1];
	ld.param.f32 	%f9, [_Z12mandelKernelPiiffffiim_param_2];
	ld.param.f32 	%f10, [_Z12mandelKernelPiiffffiim_param_3];
	ld.param.f32 	%f11, [_Z12mandelKernelPiiffffiim_param_4];
	ld.param.f32 	%f12, [_Z12mandelKernelPiiffffiim_param_5];
	ld.param.u32 	%r7, [_Z12mandelKernelPiiffffiim_param_6];
	ld.param.u32 	%r8, [_Z12mandelKernelPiiffffiim_param_7];
	ld.param.u64 	%rd2, [_Z12mandelKernelPiiffffiim_param_8];
	mov.u32 	%r10, %ctaid.x;
	mov.u32 	%r11, %ntid.x;
	mov.u32 	%r12, %tid.x;
	mad.lo.s32 	%r1, %r10, %r11, %r12;
	mov.u32 	%r13, %ctaid.y;
	mov.u32 	%r14, %ntid.y;
	mov.u32 	%r15, %tid.y;
	mad.lo.s32 	%r16, %r13, %r14, %r15;
	setp.ge.s32 	%p1, %r1, %r7;
	setp.ge.s32 	%p2, %r16, %r8;
	or.pred  	%p3, %p1, %p2;
	@%p3 bra 	$L__BB0_7;
	cvt.rn.f32.s32 	%f13, %r1;
	fma.rn.f32 	%f1, %f9, %f13, %f11;
	cvt.rn.f32.u32 	%f14, %r16;
	fma.rn.f32 	%f2, %f10, %f14, %f12;
	mul.f32 	%f15, %f2, %f2;
	fma.rn.f32 	%f16, %f1, %f1, %f15;
	sqrt.rn.f32 	%f17, %f16;
	add.f32 	%f18, %f17, 0f358637BD;
	setp.lt.f32 	%p4, %f18, 0f3E800000;
	mov.u32 	%r20, %r6;
	@%p4 bra 	$L__BB0_6;
	setp.lt.s32 	%p5, %r6, 1;
	mov.b32 	%r20, 0;
	@%p5 bra 	$L__BB0_6;
	mov.b32 	%r19, 0;
	mov.f32 	%f22, %f2;
	mov.f32 	%f23, %f1;
$L__BB0_4:
	mul.f32 	%f5, %f23, %f23;
	mul.f32 	%f6, %f22, %f22;
	add.f32 	%f19, %f5, %f6;
	setp.gt.f32 	%p6, %f19, 0f40800000;
	mov.u32 	%r20, %r19;
	@%p6 bra 	$L__BB0_6;
	sub.f32 	%f20, %f5, %f6;
	add.f32 	%f21, %f23, %f23;
	add.f32 	%f23, %f1, %f20;
	fma.rn.f32 	%f22, %f21, %f22, %f2;
	add.s32 	%r19, %r19, 1;
	setp.ne.s32 	%p7, %r19, %r6;
	mov.u32 	%r20, %r6;
	@%p7 bra 	$L__BB0_4;
$L__BB0_6:
	cvt.u64.u32 	%rd3, %r16;
	cvt.s64.s32 	%rd4, %r1;
	mad.lo.s64 	%rd5, %rd2, %rd3, %rd4;
	cvta.to.global.u64 	%rd6, %rd1;
	shl.b64 	%rd7, %rd5, 2;
	add.s64 	%rd8, %rd6, %rd7;
	st.global.u32 	[%rd8], %r20;
$L__BB0_7:
	ret;

}


// ===== COMPILED SASS (sm_100) =====

	.target	sm_100

	.elftype	@"ET_EXEC"


//--------------------- .note.nv.tkinfo           --------------------------
	.section	.note.nv.tkinfo,"",@"SHT_NOTE"
	.sectionflags	@"SHF_NOTE_NV_TKINFO"
	.tkinfo
        /*0018*/ 	.word	0x00000002
        /*0030*/ 	.string	""
        /*0030*/ 	.string	"ptxas"
        /*0030*/ 	.string	"Cuda compilation tools, release 13.0, V13.0.88"
        /*0030*/ 	.string	"Build cuda_13.0.r13.0/compiler.36424714_0"
        /*0030*/ 	.string	"-arch sm_100 -m 64 "



//--------------------- .note.nv.cuinfo           --------------------------
	.section	.note.nv.cuinfo,"",@"SHT_NOTE"
	.sectionflags	@"SHF_NOTE_NV_CUINFO"
        /*0018*/ 	.short	0x0002
        /*001a*/ 	.short	0x0064
        /*001c*/ 	.short	0x0082
	.zero		2


//--------------------- .nv.info                  --------------------------
	.section	.nv.info,"",@"SHT_CUDA_INFO"
	.align	4


	//----- nvinfo : EIATTR_REGCOUNT
	.align		4
        /*0000*/ 	.byte	0x04, 0x2f
        /*0002*/ 	.short	(.L_1 - .L_0)
	.align		4
.L_0:
        /*0004*/ 	.word	index@(_Z12mandelKernelPiiffffiim)
        /*0008*/ 	.word	0x00000010


	//----- nvinfo : EIATTR_FRAME_SIZE
	.align		4
.L_1:
        /*000c*/ 	.byte	0x04, 0x11
        /*000e*/ 	.short	(.L_3 - .L_2)
	.align		4
.L_2:
        /*0010*/ 	.word	index@($__internal_0_$__cuda_sm20_sqrt_rn_f32_slowpath)
        /*0014*/ 	.word	0x00000000


	//----- nvinfo : EIATTR_FRAME_SIZE
	.align		4
.L_3:
        /*0018*/ 	.byte	0x04, 0x11
        /*001a*/ 	.short	(.L_5 - .L_4)
	.align		4
.L_4:
        /*001c*/ 	.word	index@(_Z12mandelKernelPiiffffiim)
        /*0020*/ 	.word	0x00000000


	//----- nvinfo : EIATTR_MIN_STACK_SIZE
	.align		4
.L_5:
        /*0024*/ 	.byte	0x04, 0x12
        /*0026*/ 	.short	(.L_7 - .L_6)
	.align		4
.L_6:
        /*0028*/ 	.word	index@(_Z12mandelKernelPiiffffiim)
        /*002c*/ 	.word	0x00000000
.L_7:


//--------------------- .nv.compat                --------------------------
	.section	.nv.compat,"",@"SHT_CUDA_COMPAT_INFO"
	.align	4
        /*0000*/ 	.byte	0x02, 0x09, 0x00, 0x00, 0x02, 0x02, 0x01, 0x00, 0x02, 0x05, 0x05, 0x00, 0x03, 0x07, 0x01, 0x01
        /*0010*/ 	.byte	0x02, 0x03, 0x00, 0x00, 0x02, 0x06, 0x01, 0x00, 0x04, 0x0b, 0x08, 0x00, 0x01, 0x00, 0x00, 0x00
        /*0020*/ 	.byte	0x00, 0x00, 0x00, 0x00


//--------------------- .nv.info._Z12mandelKernelPiiffffiim --------------------------
	.section	.nv.info._Z12mandelKernelPiiffffiim,"",@"SHT_CUDA_INFO"
	.sectionflags	@""
	.align	4


	//----- nvinfo : EIATTR_CUDA_API_VERSION
	.align		4
        /*0000*/ 	.byte	0x04, 0x37
        /*0002*/ 	.short	(.L_9 - .L_8)
.L_8:
        /*0004*/ 	.word	0x00000082


	//----- nvinfo : EIATTR_KPARAM_INFO
	.align		4
.L_9:
        /*0008*/ 	.byte	0x04, 0x17
        /*000a*/ 	.short	(.L_11 - .L_10)
.L_10:
        /*000c*/ 	.word	0x00000000
        /*0010*/ 	.short	0x0008
        /*0012*/ 	.short	0x0028
        /*0014*/ 	.byte	0x00, 0xf0, 0x21, 0x00


	//----- nvinfo : EIATTR_KPARAM_INFO
	.align		4
.L_11:
        /*0018*/ 	.byte	0x04, 0x17
        /*001a*/ 	.short	(.L_13 - .L_12)
.L_12:
        /*001c*/ 	.word	0x00000000
        /*0020*/ 	.short	0x0007
        /*0022*/ 	.short	0x0020
        /*0024*/ 	.byte	0x00, 0xf0, 0x11, 0x00


	//----- nvinfo : EIATTR_KPARAM_INFO
	.align		4
.L_13:
        /*0028*/ 	.byte	0x04, 0x17
        /*002a*/ 	.short	(.L_15 - .L_14)
.L_14:
        /*002c*/ 	.word	0x00000000
        /*0030*/ 	.short	0x0006
        /*0032*/ 	.short	0x001c
        /*0034*/ 	.byte	0x00, 0xf0, 0x11, 0x00


	//----- nvinfo : EIATTR_KPARAM_INFO
	.align		4
.L_15:
        /*0038*/ 	.byte	0x04, 0x17
        /*003a*/ 	.short	(.L_17 - .L_16)
.L_16:
        /*003c*/ 	.word	0x00000000
        /*0040*/ 	.short	0x0005
        /*0042*/ 	.short	0x0018
        /*0044*/ 	.byte	0x00, 0xf0, 0x11, 0x00


	//----- nvinfo : EIATTR_KPARAM_INFO
	.align		4
.L_17:
        /*0048*/ 	.byte	0x04, 0x17
        /*004a*/ 	.short	(.L_19 - .L_18)
.L_18:
        /*004c*/ 	.word	0x00000000
        /*0050*/ 	.short	0x0004
        /*0052*/ 	.short	0x0014
        /*0054*/ 	.byte	0x00, 0xf0, 0x11, 0x00


	//----- nvinfo : EIATTR_KPARAM_INFO
	.align		4
.L_19:
        /*0058*/ 	.byte	0x04, 0x17
        /*005a*/ 	.short	(.L_21 - .L_20)
.L_20:
        /*005c*/ 	.word	0x00000000
        /*0060*/ 	.short	0x0003
        /*0062*/ 	.short	0x0010
        /*0064*/ 	.byte	0x00, 0xf0, 0x11, 0x00


	//----- nvinfo : EIATTR_KPARAM_INFO
	.align		4
.L_21:
        /*0068*/ 	.byte	0x04, 0x17
        /*006a*/ 	.short	(.L_23 - .L_22)
.L_22:
        /*006c*/ 	.word	0x00000000
        /*0070*/ 	.short	0x0002
        /*0072*/ 	.short	0x000c
        /*0074*/ 	.byte	0x00, 0xf0, 0x11, 0x00


	//----- nvinfo : EIATTR_KPARAM_INFO
	.align		4
.L_23:
        /*0078*/ 	.byte	0x04, 0x17
        /*007a*/ 	.short	(.L_25 - .L_24)
.L_24:
        /*007c*/ 	.word	0x00000000
        /*0080*/ 	.short	0x0001
        /*0082*/ 	.short	0x0008
        /*0084*/ 	.byte	0x00, 0xf0, 0x11, 0x00


	//----- nvinfo : EIATTR_KPARAM_INFO
	.align		4
.L_25:
        /*0088*/ 	.byte	0x04, 0x17
        /*008a*/ 	.short	(.L_27 - .L_26)
.L_26:
        /*008c*/ 	.word	0x00000000
        /*0090*/ 	.short	0x0000
        /*0092*/ 	.short	0x0000
        /*0094*/ 	.byte	0x00, 0xf5, 0x21, 0x00


	//----- nvinfo : EIATTR_SPARSE_MMA_MASK
	.align		4
.L_27:
        /*0098*/ 	.byte	0x03, 0x50
        /*009a*/ 	.short	0x0000


	//----- nvinfo : EIATTR_MAXREG_COUNT
	.align		4
        /*009c*/ 	.byte	0x03, 0x1b
        /*009e*/ 	.short	0x00ff


	//----- nvinfo : EIATTR_MERCURY_ISA_VERSION
	.align		4
        /*00a0*/ 	.byte	0x03, 0x5f
        /*00a2*/ 	.short	0x0101


	//----- nvinfo : EIATTR_VRC_CTA_INIT_COUNT
	.align		4
        /*00a4*/ 	.byte	0x02, 0x4a
	.zero		1
	.zero		1


	//----- nvinfo : EIATTR_EXIT_INSTR_OFFSETS
	.align		4
        /*00a8*/ 	.byte	0x04, 0x1c
        /*00aa*/ 	.short	(.L_29 - .L_28)


	//   ....[0]....
.L_28:
        /*00ac*/ 	.word	0x000000d0


	//   ....[1]....
        /*00b0*/ 	.word	0x000004d0


	//----- nvinfo : EIATTR_CRS_STACK_SIZE
	.align		4
.L_29:
        /*00b4*/ 	.byte	0x04, 0x1e
        /*00b6*/ 	.short	(.L_31 - .L_30)
.L_30:
        /*00b8*/ 	.word	0x00000000


	//----- nvinfo : EIATTR_CBANK_PARAM_SIZE
	.align		4
.L_31:
        /*00bc*/ 	.byte	0x03, 0x19
        /*00be*/ 	.short	0x0030


	//----- nvinfo : EIATTR_PARAM_CBANK
	.align		4
        /*00c0*/ 	.byte	0x04, 0x0a
        /*00c2*/ 	.short	(.L_33 - .L_32)
	.align		4
.L_32:
        /*00c4*/ 	.word	index@(.nv.constant0._Z12mandelKernelPiiffffiim)
        /*00c8*/ 	.short	0x0380
        /*00ca*/ 	.short	0x0030


	//----- nvinfo : EIATTR_SW_WAR
	.align		4
.L_33:
        /*00cc*/ 	.byte	0x04, 0x36
        /*00ce*/ 	.short	(.L_35 - .L_34)
.L_34:
        /*00d0*/ 	.word	0x00000008
.L_35:


//--------------------- .nv.callgraph             --------------------------
	.section	.nv.callgraph,"",@"SHT_CUDA_CALLGRAPH"
	.align	4
	.sectionentsize	8
	.align		4
        /*0000*/ 	.word	0x00000000
	.align		4
        /*0004*/ 	.word	0xffffffff
	.align		4
        /*0008*/ 	.word	0x00000000
	.align		4
        /*000c*/ 	.word	0xfffffffe
	.align		4
        /*0010*/ 	.word	0x00000000
	.align		4
        /*0014*/ 	.word	0xfffffffd
	.align		4
        /*0018*/ 	.word	0x00000000
	.align		4
        /*001c*/ 	.word	0xfffffffc


//--------------------- .text._Z12mandelKernelPiiffffiim --------------------------
	.section	.text._Z12mandelKernelPiiffffiim,"ax",@progbits
	.align	128
        .global         _Z12mandelKernelPiiffffiim
        .type           _Z12mandelKernelPiiffffiim,@function
        .size           _Z12mandelKernelPiiffffiim,(.L_x_9 - _Z12mandelKernelPiiffffiim)
        .other          _Z12mandelKernelPiiffffiim,@"STO_CUDA_ENTRY STV_DEFAULT"
_Z12mandelKernelPiiffffiim:
.text._Z12mandelKernelPiiffffiim:
[----:B------:R-:W-:Y:S01]  /*0000*/  LDC R1, c[0x0][0x37c] ;  /* 0x0000df00ff017b82 */ /* 0x000fe20000000800 */
[----:B------:R-:W0:Y:S07]  /*0010*/  S2R R0, SR_TID.Y ;  /* 0x0000000000007919 */ /* 0x000e2e0000002200 */
[----:B------:R-:W1:Y:S01]  /*0020*/  LDC R2, c[0x0][0x360] ;  /* 0x0000d800ff027b82 */ /* 0x000e620000000800 */
[----:B------:R-:W2:Y:S01]  /*0030*/  LDCU UR6, c[0x0][0x3a0] ;  /* 0x00007400ff0677ac */ /* 0x000ea20008000800 */
[----:B------:R-:W1:Y:S01]  /*0040*/  S2R R3, SR_TID.X ;  /* 0x0000000000037919 */ /* 0x000e620000002100 */
[----:B------:R-:W3:Y:S05]  /*0050*/  LDCU UR7, c[0x0][0x39c] ;  /* 0x00007380ff0777ac */ /* 0x000eea0008000800 */
[----:B------:R-:W0:Y:S08]  /*0060*/  S2UR UR5, SR_CTAID.Y ;  /* 0x00000000000579c3 */ /* 0x000e300000002600 */
[----:B------:R-:W0:Y:S08]  /*0070*/  LDC R5, c[0x0][0x364] ;  /* 0x0000d900ff057b82 */ /* 0x000e300000000800 */
[----:B------:R-:W1:Y:S01]  /*0080*/  S2UR UR4, SR_CTAID.X ;  /* 0x00000000000479c3 */ /* 0x000e620000002500 */
[----:B0-----:R-:W-:-:S05]  /*0090*/  IMAD R5, R5, UR5, R0 ;  /* 0x0000000505057c24 */ /* 0x001fca000f8e0200 */
[----:B--2---:R-:W-:Y:S01]  /*00a0*/  ISETP.GE.AND P0, PT, R5, UR6, PT ;  /* 0x0000000605007c0c */ /* 0x004fe2000bf06270 */
[----:B-1----:R-:W-:-:S05]  /*00b0*/  IMAD R2, R2, UR4, R3 ;  /* 0x0000000402027c24 */ /* 0x002fca000f8e0203 */
[----:B---3--:R-:W-:-:S13]  /*00c0*/  ISETP.GE.OR P0, PT, R2, UR7, P0 ;  /* 0x0000000702007c0c */ /* 0x008fda0008706670 */
[----:B------:R-:W-:Y:S05]  /*00d0*/  @P0 EXIT ;  /* 0x000000000000094d */ /* 0x000fea0003800000 */
[----:B------:R-:W0:Y:S01]  /*00e0*/  LDC.64 R8, c[0x0][0x390] ;  /* 0x0000e400ff087b82 */ /* 0x000e220000000a00 */
[----:B------:R-:W0:Y:S01]  /*00f0*/  LDCU UR5, c[0x0][0x398] ;  /* 0x00007300ff0577ac */ /* 0x000e220008000800 */
[----:B------:R-:W-:Y:S01]  /*0100*/  I2FP.F32.U32 R7, R5 ;  /* 0x0000000500077245 */ /* 0x000fe20000201000 */
[----:B------:R-:W-:Y:S01]  /*0110*/  BSSY.RECONVERGENT B0, `(.L_x_0) ;  /* 0x0000015000007945 */ /* 0x000fe20003800200 */
[----:B------:R-:W-:Y:S01]  /*0120*/  I2FP.F32.S32 R6, R2 ;  /* 0x0000000200067245 */ /* 0x000fe20000201400 */
[----:B------:R-:W1:Y:S02]  /*0130*/  LDCU UR4, c[0x0][0x38c] ;  /* 0x00007180ff0477ac */ /* 0x000e640008000800 */
[----:B0-----:R-:W-:Y:S02]  /*0140*/  FFMA R4, R7, R8, UR5 ;  /* 0x0000000507047e23 */ /* 0x001fe40008000008 */
[----:B-1----:R-:W-:Y:S02]  /*0150*/  FFMA R6, R6, UR4, R9 ;  /* 0x0000000406067c23 */ /* 0x002fe40008000009 */
[----:B------:R-:W-:-:S04]  /*0160*/  FMUL R7, R4, R4 ;  /* 0x0000000404077220 */ /* 0x000fc80000400000 */
[----:B------:R-:W-:-:S04]  /*0170*/  FFMA R0, R6, R6, R7 ;  /* 0x0000000606007223 */ /* 0x000fc80000000007 */
[----:B------:R0:W1:Y:S01]  /*0180*/  MUFU.RSQ R7, R0 ;  /* 0x0000000000077308 */ /* 0x0000620000001400 */
[----:B------:R-:W-:-:S04]  /*0190*/  IADD3 R8, PT, PT, R0, -0xd000000, RZ ;  /* 0xf300000000087810 */ /* 0x000fc80007ffe0ff */
[----:B------:R-:W-:-:S13]  /*01a0*/  ISETP.GT.U32.AND P0, PT, R8, 0x727fffff, PT ;  /* 0x727fffff0800780c */ /* 0x000fda0003f04070 */
[----:B01----:R-:W-:Y:S05]  /*01b0*/  @!P0 BRA `(.L_x_1) ;  /* 0x0000000000188947 */ /* 0x003fea0003800000 */
[----:B------:R-:W-:Y:S01]  /*01c0*/  BSSY.RECONVERGENT B1, `(.L_x_2) ;  /* 0x0000003000017945 */ /* 0x000fe20003800200 */
[----:B------:R-:W-:-:S07]  /*01d0*/  MOV R12, 0x1f0 ;  /* 0x000001f0000c7802 */ /* 0x000fce0000000f00 */
[----:B------:R-:W-:Y:S05]  /*01e0*/  CALL.REL.NOINC `($__internal_0_$__cuda_sm20_sqrt_rn_f32_slowpath) ;  /* 0x0000000000bc7944 */ /* 0x000fea0003c00000 */
[----:B------:R-:W-:Y:S05]  /*01f0*/  BSYNC.RECONVERGENT B1 ;  /* 0x0000000000017941 */ /* 0x000fea0003800200 */
.L_x_2:
[----:B------:R-:W-:Y:S01]  /*0200*/  MOV R0, R7 ;  /* 0x0000000700007202 */ /* 0x000fe20000000f00 */
[----:B------:R-:W-:Y:S06]  /*0210*/  BRA `(.L_x_3) ;  /* 0x0000000000107947 */ /* 0x000fec0003800000 */
.L_x_1:
[----:B------:R-:W-:Y:S01]  /*0220*/  FMUL.FTZ R9, R0, R7 ;  /* 0x0000000700097220 */ /* 0x000fe20000410000 */
[----:B------:R-:W-:-:S03]  /*0230*/  FMUL.FTZ R7, R7, 0.5 ;  /* 0x3f00000007077820 */ /* 0x000fc60000410000 */
[----:B------:R-:W-:-:S04]  /*0240*/  FFMA R0, -R9, R9, R0 ;  /* 0x0000000909007223 */ /* 0x000fc80000000100 */
[----:B------:R-:W-:-:S07]  /*0250*/  FFMA R0, R0, R7, R9 ;  /* 0x0000000700007223 */ /* 0x000fce0000000009 */
.L_x_3:
[----:B------:R-:W-:Y:S05]  /*0260*/  BSYNC.RECONVERGENT B0 ;  /* 0x0000000000007941 */ /* 0x000fea0003800200 */
.L_x_0:
[----:B------:R-:W0:Y:S01]  /*0270*/  LDCU UR6, c[0x0][0x388] ;  /* 0x00007100ff0677ac */ /* 0x000e220008000800 */
[----:B------:R-:W-:Y:S01]  /*0280*/  FADD R0, R0, 9.9999999747524270788e-07 ;  /* 0x358637bd00007421 */ /* 0x000fe20000000000 */
[----:B------:R-:W-:Y:S01]  /*0290*/  BSSY.RECONVERGENT B0, `(.L_x_4) ;  /* 0x000001b000007945 */ /* 0x000fe20003800200 */
[----:B------:R-:W1:Y:S03]  /*02a0*/  LDCU.64 UR4, c[0x0][0x358] ;  /* 0x00006b00ff0477ac */ /* 0x000e660008000a00 */
[----:B------:R-:W-:Y:S01]  /*02b0*/  FSETP.GEU.AND P0, PT, R0, 0.25, PT ;  /* 0x3e8000000000780b */ /* 0x000fe20003f0e000 */
[----:B------:R-:W2:Y:S01]  /*02c0*/  LDCU UR10, c[0x0][0x388] ;  /* 0x00007100ff0a77ac */ /* 0x000ea20008000800 */
[----:B0-----:R-:W-:-:S11]  /*02d0*/  MOV R7, UR6 ;  /* 0x0000000600077c02 */ /* 0x001fd60008000f00 */
[----:B------:R-:W-:Y:S05]  /*02e0*/  @!P0 BRA `(.L_x_5) ;  /* 0x0000000000548947 */ /* 0x000fea0003800000 */
[----:B------:R-:W0:Y:S01]  /*02f0*/  LDCU UR6, c[0x0][0x388] ;  /* 0x00007100ff0677ac */ /* 0x000e220008000800 */
[----:B------:R-:W-:Y:S01]  /*0300*/  HFMA2 R7, -RZ, RZ, 0, 0 ;  /* 0x00000000ff077431 */ /* 0x000fe200000001ff */
[----:B0-----:R-:W-:-:S09]  /*0310*/  UISETP.GE.AND UP0, UPT, UR6, 0x1, UPT ;  /* 0x000000010600788c */ /* 0x001fd2000bf06270 */
[----:B------:R-:W-:Y:S05]  /*0320*/  BRA.U !UP0, `(.L_x_5) ;  /* 0x0000000108447547 */ /* 0x000fea000b800000 */
[----:B------:R-:W0:Y:S01]  /*0330*/  LDC R10, c[0x0][0x388] ;  /* 0x0000e200ff0a7b82 */ /* 0x000e220000000800 */
[----:B------:R-:W-:Y:S02]  /*0340*/  MOV R7, RZ ;  /* 0x000000ff00077202 */ /* 0x000fe40000000f00 */
[----:B------:R-:W-:Y:S02]  /*0350*/  MOV R9, R4 ;  /* 0x0000000400097202 */ /* 0x000fe40000000f00 */
[----:B------:R-:W-:-:S07]  /*0360*/  MOV R0, R6 ;  /* 0x0000000600007202 */ /* 0x000fce0000000f00 */
.L_x_6:
[----:B------:R-:W-:Y:S01]  /*0370*/  FMUL R11, R0, R0 ;  /* 0x00000000000b7220 */ /* 0x000fe20000400000 */
[----:B------:R-:W-:-:S04]  /*0380*/  FMUL R8, R9, R9 ;  /* 0x0000000909087220 */ /* 0x000fc80000400000 */
[----:B------:R-:W-:-:S05]  /*0390*/  FADD R12, R11, R8 ;  /* 0x000000080b0c7221 */ /* 0x000fca0000000000 */
[----:B------:R-:W-:-:S13]  /*03a0*/  FSETP.GT.AND P0, PT, R12, 4, PT ;  /* 0x408000000c00780b */ /* 0x000fda0003f04000 */
[----:B------:R-:W-:Y:S05]  /*03b0*/  @P0 BRA `(.L_x_5) ;  /* 0x0000000000200947 */ /* 0x000fea0003800000 */
[----:B------:R-:W-:Y:S01]  /*03c0*/  IADD3 R7, PT, PT, R7, 0x1, RZ ;  /* 0x0000000107077810 */ /* 0x000fe20007ffe0ff */
[----:B------:R-:W-:Y:S01]  /*03d0*/  FADD R13, R0, R0 ;  /* 0x00000000000d7221 */ /* 0x000fe20000000000 */
[----:B------:R-:W-:Y:S02]  /*03e0*/  FADD R11, R11, -R8 ;  /* 0x800000080b0b7221 */ /* 0x000fe40000000000 */
[----:B--2---:R-:W-:Y:S01]  /*03f0*/  ISETP.NE.AND P0, PT, R7, UR10, PT ;  /* 0x0000000a07007c0c */ /* 0x004fe2000bf05270 */
[----:B------:R-:W-:Y:S01]  /*0400*/  FFMA R9, R13, R9, R4 ;  /* 0x000000090d097223 */ /* 0x000fe20000000004 */
[----:B------:R-:W-:-:S11]  /*0410*/  FADD R0, R6, R11 ;  /* 0x0000000b06007221 */ /* 0x000fd60000000000 */
[----:B------:R-:W-:Y:S05]  /*0420*/  @P0 BRA `(.L_x_6) ;  /* 0xfffffffc00d00947 */ /* 0x000fea000383ffff */
[----:B0-----:R-:W-:-:S07]  /*0430*/  MOV R7, R10 ;  /* 0x0000000a00077202 */ /* 0x001fce0000000f00 */
.L_x_5:
[----:B-12---:R-:W-:Y:S05]  /*0440*/  BSYNC.RECONVERGENT B0 ;  /* 0x0000000000007941 */ /* 0x006fea0003800200 */
.L_x_4:
[----:B------:R-:W1:Y:S01]  /*0450*/  LDCU.64 UR6, c[0x0][0x3a8] ;  /* 0x00007500ff0677ac */ /* 0x000e620008000a00 */
[--C-:B------:R-:W-:Y:S01]  /*0460*/  SHF.R.S32.HI R3, RZ, 0x1f, R2.reuse ;  /* 0x0000001fff037819 */ /* 0x100fe20000011402 */
[----:B------:R-:W2:Y:S02]  /*0470*/  LDCU.64 UR8, c[0x0][0x380] ;  /* 0x00007000ff0877ac */ /* 0x000ea40008000a00 */
[----:B-1----:R-:W-:-:S04]  /*0480*/  IMAD.WIDE.U32 R2, R5, UR6, R2 ;  /* 0x0000000605027c25 */ /* 0x002fc8000f8e0002 */
[----:B------:R-:W-:Y:S01]  /*0490*/  IMAD R5, R5, UR7, R3 ;  /* 0x0000000705057c24 */ /* 0x000fe2000f8e0203 */
[----:B--2---:R-:W-:-:S04]  /*04a0*/  LEA R4, P0, R2, UR8, 0x2 ;  /* 0x0000000802047c11 */ /* 0x004fc8000f8010ff */
[----:B------:R-:W-:-:S05]  /*04b0*/  LEA.HI.X R5, R2, UR9, R5, 0x2, P0 ;  /* 0x0000000902057c11 */ /* 0x000fca00080f1405 */
[----:B------:R-:W-:Y:S01]  /*04c0*/  STG.E desc[UR4][R4.64], R7 ;  /* 0x0000000704007986 */ /* 0x000fe2000c101904 */
[----:B------:R-:W-:Y:S05]  /*04d0*/  EXIT ;  /* 0x000000000000794d */ /* 0x000fea0003800000 */
        .weak           $__internal_0_$__cuda_sm20_sqrt_rn_f32_slowpath
        .type           $__internal_0_$__cuda_sm20_sqrt_rn_f32_slowpath,@function
        .size           $__internal_0_$__cuda_sm20_sqrt_rn_f32_slowpath,(.L_x_9 - $__internal_0_$__cuda_sm20_sqrt_rn_f32_slowpath)
$__internal_0_$__cuda_sm20_sqrt_rn_f32_slowpath:
[----:B------:R-:W-:-:S13]  /*04e0*/  LOP3.LUT P0, RZ, R0, 0x7fffffff, RZ, 0xc0, !PT ;  /* 0x7fffffff00ff7812 */ /* 0x000fda000780c0ff */
[----:B------:R-:W-:Y:S01]  /*04f0*/  @!P0 MOV R7, R0 ;  /* 0x0000000000078202 */ /* 0x000fe20000000f00 */
[----:B------:R-:W-:Y:S06]  /*0500*/  @!P0 BRA `(.L_x_7) ;  /* 0x0000000000408947 */ /* 0x000fec0003800000 */
[----:B------:R-:W-:-:S13]  /*0510*/  FSETP.GEU.FTZ.AND P0, PT, R0, RZ, PT ;  /* 0x000000ff0000720b */ /* 0x000fda0003f1e000 */
[----:B------:R-:W-:Y:S01]  /*0520*/  @!P0 MOV R7, 0x7fffffff ;  /* 0x7fffffff00078802 */ /* 0x000fe20000000f00 */
[----:B------:R-:W-:Y:S06]  /*0530*/  @!P0 BRA `(.L_x_7) ;  /* 0x0000000000348947 */ /* 0x000fec0003800000 */
[----:B------:R-:W-:-:S13]  /*0540*/  FSETP.GTU.FTZ.AND P0, PT, |R0|, +INF , PT ;  /* 0x7f8000000000780b */ /* 0x000fda0003f1c200 */
[----:B------:R-:W-:Y:S01]  /*0550*/  @P0 FADD.FTZ R7, R0, 1 ;  /* 0x3f80000000070421 */ /* 0x000fe20000010000 */
[----:B------:R-:W-:Y:S06]  /*0560*/  @P0 BRA `(.L_x_7) ;  /* 0x0000000000280947 */ /* 0x000fec0003800000 */
[----:B------:R-:W-:-:S13]  /*0570*/  FSETP.NEU.FTZ.AND P0, PT, |R0|, +INF , PT ;  /* 0x7f8000000000780b */ /* 0x000fda0003f1d200 */
[----:B------:R-:W-:-:S04]  /*0580*/  @P0 FFMA R8, R0, 1.84467440737095516160e+19, RZ ;  /* 0x5f80000000080823 */ /* 0x000fc800000000ff */
[----:B------:R-:W0:Y:S02]  /*0590*/  @P0 MUFU.RSQ R7, R8 ;  /* 0x0000000800070308 */ /* 0x000e240000001400 */
[----:B0-----:R-:W-:Y:S01]  /*05a0*/  @P0 FMUL.FTZ R9, R8, R7 ;  /* 0x0000000708090220 */ /* 0x001fe20000410000 */
[----:B------:R-:W-:Y:S01]  /*05b0*/  @P0 FMUL.FTZ R11, R7, 0.5 ;  /* 0x3f000000070b0820 */ /* 0x000fe20000410000 */
[----:B------:R-:W-:Y:S02]  /*05c0*/  @!P0 MOV R7, R0 ;  /* 0x0000000000078202 */ /* 0x000fe40000000f00 */
[----:B------:R-:W-:-:S04]  /*05d0*/  @P0 FADD.FTZ R10, -R9, -RZ ;  /* 0x800000ff090a0221 */ /* 0x000fc80000010100 */
[----:B------:R-:W-:-:S04]  /*05e0*/  @P0 FFMA R10, R9, R10, R8 ;  /* 0x0000000a090a0223 */ /* 0x000fc80000000008 */
[----:B------:R-:W-:-:S04]  /*05f0*/  @P0 FFMA R10, R10, R11, R9 ;  /* 0x0000000b0a0a0223 */ /* 0x000fc80000000009 */
[----:B------:R-:W-:-:S07]  /*0600*/  @P0 FMUL.FTZ R7, R10, 2.3283064365386962891e-10 ;  /* 0x2f8000000a070820 */ /* 0x000fce0000410000 */
.L_x_7:
[----:B------:R-:W-:Y:S01]  /*0610*/  HFMA2 R9, -RZ, RZ, 0, 0 ;  /* 0x00000000ff097431 */ /* 0x000fe200000001ff */
[----:B------:R-:W-:-:S04]  /*0620*/  MOV R8, R12 ;  /* 0x0000000c00087202 */ /* 0x000fc80000000f00 */
[----:B------:R-:W-:Y:S05]  /*0630*/  RET.REL.NODEC R8 `(_Z12mandelKernelPiiffffiim) ;  /* 0xfffffff808707950 */ /* 0x000fea0003c3ffff */
.L_x_8:
[----:B------:R-:W-:-:S00]  /*0640*/  BRA `(.L_x_8) ;  /* 0xfffffffc00fc7947 */ /* 0x000fc0000383ffff */
[----:B------:R-:W-:-:S00]  /*0650*/  NOP ;  /* 0x0000000000007918 */ /* 0x000fc00000000000 */
        /* <DEDUP_REMOVED lines=10> */
.L_x_9:


//--------------------- .nv.shared.reserved.0     --------------------------
	.section	.nv.shared.reserved.0,"aw",@nobits
	.weak		__nv_reservedSMEM_offset_0_alias
	.size		__nv_reservedSMEM_offset_0_alias, 0, 64
	.other		__nv_reservedSMEM_offset_0_alias,@"STO_CUDA_RESERVED_SHARED STV_DEFAULT"
__nv_reservedSMEM_offset_0_alias:
	.zero		0
	.zero		64


//--------------------- .nv.constant0._Z12mandelKernelPiiffffiim --------------------------
	.section	.nv.constant0._Z12mandelKernelPiiffffiim,"a",@progbits
	.sectionflags	@""
	.align	4
.nv.constant0._Z12mandelKernelPiiffffiim:
	.zero		944


//--------------------- SYMBOLS --------------------------

	.type		.nv.reservedSmem.offset0,@object
	.size		.nv.reservedSmem.offset0,0x4
